	.headerflags	@"EF_CUDA_TEXMODE_UNIFIED EF_CUDA_64BIT_ADDRESS EF_CUDA_SM80 EF_CUDA_VIRTUAL_SM(EF_CUDA_SM80)"
	.elftype	@"ET_EXEC"


//--------------------- .nv.info                  --------------------------
	.section	.nv.info,"",@"SHT_CUDA_INFO"
	.align	4


	//----- nvinfo : EIATTR_REGCOUNT
	.align		4
        /*0000*/ 	.byte	0x04, 0x2f
        /*0002*/ 	.short	(.L_1 - .L_0)
	.align		4
.L_0:
        /*0004*/ 	.word	index@(triton__0d1d2d3d4d5d67)
        /*0008*/ 	.word	0x00000012


	//----- nvinfo : EIATTR_MAX_STACK_SIZE
	.align		4
.L_1:
        /*000c*/ 	.byte	0x04, 0x23
        /*000e*/ 	.short	(.L_3 - .L_2)
	.align		4
.L_2:
        /*0010*/ 	.word	index@(triton__0d1d2d3d4d5d67)
        /*0014*/ 	.word	0x00000000


	//----- nvinfo : EIATTR_MIN_STACK_SIZE
	.align		4
.L_3:
        /*0018*/ 	.byte	0x04, 0x12
        /*001a*/ 	.short	(.L_5 - .L_4)
	.align		4
.L_4:
        /*001c*/ 	.word	index@(triton__0d1d2d3d4d5d67)
        /*0020*/ 	.word	0x00000000


	//----- nvinfo : EIATTR_FRAME_SIZE
	.align		4
.L_5:
        /*0024*/ 	.byte	0x04, 0x11
        /*0026*/ 	.short	(.L_7 - .L_6)
	.align		4
.L_6:
        /*0028*/ 	.word	index@(triton__0d1d2d3d4d5d67)
        /*002c*/ 	.word	0x00000000
.L_7:


//--------------------- .nv.info.triton__0d1d2d3d4d5d67 --------------------------
	.section	.nv.info.triton__0d1d2d3d4d5d67,"",@"SHT_CUDA_INFO"
	.align	4


	//----- nvinfo : EIATTR_CUDA_API_VERSION
	.align		4
        /*0000*/ 	.byte	0x04, 0x37
        /*0002*/ 	.short	(.L_9 - .L_8)
.L_8:
        /*0004*/ 	.word	0x0000007b


	//----- nvinfo : EIATTR_SW2861232_WAR
	.align		4
.L_9:
        /*0008*/ 	.byte	0x01, 0x35
	.zero		2


	//----- nvinfo : EIATTR_PARAM_CBANK
	.align		4
        /*000c*/ 	.byte	0x04, 0x0a
        /*000e*/ 	.short	(.L_11 - .L_10)
	.align		4
.L_10:
        /*0010*/ 	.word	index@(.nv.constant0.triton__0d1d2d3d4d5d67)
        /*0014*/ 	.short	0x0160
        /*0016*/ 	.short	0x0038


	//----- nvinfo : EIATTR_CBANK_PARAM_SIZE
	.align		4
.L_11:
        /*0018*/ 	.byte	0x03, 0x19
        /*001a*/ 	.short	0x0038


	//----- nvinfo : EIATTR_KPARAM_INFO
	.align		4
        /*001c*/ 	.byte	0x04, 0x17
        /*001e*/ 	.short	(.L_13 - .L_12)
.L_12:
        /*0020*/ 	.word	0x00000000
        /*0024*/ 	.short	0x0007
        /*0026*/ 	.short	0x0034
        /*0028*/ 	.byte	0x00, 0xf0, 0x11, 0x00


	//----- nvinfo : EIATTR_KPARAM_INFO
	.align		4
.L_13:
        /*002c*/ 	.byte	0x04, 0x17
        /*002e*/ 	.short	(.L_15 - .L_14)
.L_14:
        /*0030*/ 	.word	0x00000000
        /*0034*/ 	.short	0x0006
        /*0036*/ 	.short	0x0030
        /*0038*/ 	.byte	0x00, 0xf0, 0x11, 0x00


	//----- nvinfo : EIATTR_KPARAM_INFO
	.align		4
.L_15:
        /*003c*/ 	.byte	0x04, 0x17
        /*003e*/ 	.short	(.L_17 - .L_16)
.L_16:
        /*0040*/ 	.word	0x00000000
        /*0044*/ 	.short	0x0005
        /*0046*/ 	.short	0x0028
        /*0048*/ 	.byte	0x00, 0xf0, 0x21, 0x00


	//----- nvinfo : EIATTR_KPARAM_INFO
	.align		4
.L_17:
        /*004c*/ 	.byte	0x04, 0x17
        /*004e*/ 	.short	(.L_19 - .L_18)
.L_18:
        /*0050*/ 	.word	0x00000000
        /*0054*/ 	.short	0x0004
        /*0056*/ 	.short	0x0020
        /*0058*/ 	.byte	0x00, 0xf0, 0x21, 0x00


	//----- nvinfo : EIATTR_KPARAM_INFO
	.align		4
.L_19:
        /*005c*/ 	.byte	0x04, 0x17
        /*005e*/ 	.short	(.L_21 - .L_20)
.L_20:
        /*0060*/ 	.word	0x00000000
        /*0064*/ 	.short	0x0003
        /*0066*/ 	.short	0x0018
        /*0068*/ 	.byte	0x00, 0xf0, 0x21, 0x00


	//----- nvinfo : EIATTR_KPARAM_INFO
	.align		4
.L_21:
        /*006c*/ 	.byte	0x04, 0x17
        /*006e*/ 	.short	(.L_23 - .L_22)
.L_22:
        /*0070*/ 	.word	0x00000000
        /*0074*/ 	.short	0x0002
        /*0076*/ 	.short	0x0010
        /*0078*/ 	.byte	0x00, 0xf0, 0x21, 0x00


	//----- nvinfo : EIATTR_KPARAM_INFO
	.align		4
.L_23:
        /*007c*/ 	.byte	0x04, 0x17
        /*007e*/ 	.short	(.L_25 - .L_24)
.L_24:
        /*0080*/ 	.word	0x00000000
        /*0084*/ 	.short	0x0001
        /*0086*/ 	.short	0x0008
        /*0088*/ 	.byte	0x00, 0xf0, 0x21, 0x00


	//----- nvinfo : EIATTR_KPARAM_INFO
	.align		4
.L_25:
        /*008c*/ 	.byte	0x04, 0x17
        /*008e*/ 	.short	(.L_27 - .L_26)
.L_26:
        /*0090*/ 	.word	0x00000000
        /*0094*/ 	.short	0x0000
        /*0096*/ 	.short	0x0000
        /*0098*/ 	.byte	0x00, 0xf0, 0x21, 0x00


	//----- nvinfo : EIATTR_MAXREG_COUNT
	.align		4
.L_27:
        /*009c*/ 	.byte	0x03, 0x1b
        /*009e*/ 	.short	0x00ff


	//----- nvinfo : EIATTR_EXIT_INSTR_OFFSETS
	.align		4
        /*00a0*/ 	.byte	0x04, 0x1c
        /*00a2*/ 	.short	(.L_29 - .L_28)


	//   ....[0]....
.L_28:
        /*00a4*/ 	.word	0x000003f0


	//   ....[1]....
        /*00a8*/ 	.word	0x00000430


	//----- nvinfo : EIATTR_MAX_THREADS
	.align		4
.L_29:
        /*00ac*/ 	.byte	0x04, 0x05
        /*00ae*/ 	.short	(.L_31 - .L_30)
.L_30:
        /*00b0*/ 	.word	0x00000080
        /*00b4*/ 	.word	0x00000001
        /*00b8*/ 	.word	0x00000001
.L_31:


//--------------------- .nv.rel.action            --------------------------
	.section	.nv.rel.action,"",@"SHT_CUDA_RELOCINFO"
	.align	8
	.sectionentsize	8
        /*0000*/ 	.byte	0x73, 0x00, 0x00, 0x00, 0x00, 0x00, 0x00, 0x00, 0x00, 0x00, 0x00, 0x11, 0x25, 0x00, 0x05, 0x36


//--------------------- .nv.constant0.triton__0d1d2d3d4d5d67 --------------------------
	.section	.nv.constant0.triton__0d1d2d3d4d5d67,"a",@progbits
	.align	4
.nv.constant0.triton__0d1d2d3d4d5d67:
	.zero		408


//--------------------- .text.triton__0d1d2d3d4d5d67 --------------------------
	.section	.text.triton__0d1d2d3d4d5d67,"ax",@progbits
	.sectioninfo	@"SHI_REGISTERS=18"
	.align	128
        .global         triton__0d1d2d3d4d5d67
        .type           triton__0d1d2d3d4d5d67,@function
        .size           triton__0d1d2d3d4d5d67,(.L_x_1 - triton__0d1d2d3d4d5d67)
        .other          triton__0d1d2d3d4d5d67,@"STO_CUDA_ENTRY STV_DEFAULT"
triton__0d1d2d3d4d5d67:
.text.triton__0d1d2d3d4d5d67:
[----:B------:R-:W-:-:S02]  /*0000*/  MOV R1, c[0x0][0x28] ;  /* 0x00000a0000017a02 */ /* 0x000fc40000000f00 */
[----:B------:R-:W0:Y:S01]  /*0010*/  S2R R0, SR_TID.X ;  /* 0x0000000000007919 */ /* 0x000e220000002100 */
[----:B------:R-:W-:Y:S01]  /*0020*/  PRMT R14, RZ, 0x7610, R14 ;  /* 0x00007610ff0e7816 */ /* 0x000fe2000000000e */
[----:B------:R-:W-:Y:S02]  /*0030*/  ULDC.64 UR4, c[0x0][0x118] ;  /* 0x0000460000047ab9 */ /* 0x000fe40000000a00 */
[----:B------:R-:W1:Y:S01]  /*0040*/  S2R R3, SR_CTAID.X ;  /* 0x0000000000037919 */ /* 0x000e620000002500 */
[----:B0-----:R-:W-:-:S04]  /*0050*/  LOP3.LUT R0, R0, 0x7f, RZ, 0xc0, !PT ;  /* 0x0000007f00007812 */ /* 0x001fc800078ec0ff */
[----:B-1----:R-:W-:Y:S01]  /*0060*/  LEA R0, R3, R0, 0x7 ;  /* 0x0000000003007211 */ /* 0x002fe200078e38ff */
[----:B------:R-:W-:-:S03]  /*0070*/  HFMA2.MMA R3, -RZ, RZ, 0, 1.1920928955078125e-07 ;  /* 0x00000002ff037435 */ /* 0x000fc600000001ff */
[----:B------:R-:W-:-:S07]  /*0080*/  ISETP.GE.AND P0, PT, R0, c[0x0][0x194], PT ;  /* 0x0000650000007a0c */ /* 0x000fce0003f06270 */
[----:B------:R-:W-:-:S06]  /*0090*/  IMAD.WIDE R10, R0, R3, c[0x0][0x180] ;  /* 0x00006000000a7625 */ /* 0x000fcc00078e0203 */
[----:B------:R0:W2:Y:S01]  /*00a0*/  @!P0 LDG.E.U16 R14, [R10.64] ;  /* 0x000000040a0e8981 */ /* 0x0000a2000c1e1500 */
[----:B------:R-:W-:Y:S01]  /*00b0*/  HFMA2.MMA R15, -RZ, RZ, 0, 2.384185791015625e-07 ;  /* 0x00000004ff0f7435 */ /* 0x000fe200000001ff */
[----:B------:R-:W-:Y:S02]  /*00c0*/  MOV R6, c[0x0][0x160] ;  /* 0x0000580000067a02 */ /* 0x000fe40000000f00 */
[----:B------:R-:W-:Y:S02]  /*00d0*/  MOV R7, c[0x0][0x164] ;  /* 0x0000590000077a02 */ /* 0x000fe40000000f00 */
[----:B------:R-:W-:-:S03]  /*00e0*/  MOV R2, RZ ;  /* 0x000000ff00027202 */ /* 0x000fc60000000f00 */
[----:B------:R1:W3:Y:S01]  /*00f0*/  LDG.E R6, [R6.64] ;  /* 0x0000000406067981 */ /* 0x0002e2000c1e1900 */
[----:B------:R-:W-:Y:S01]  /*0100*/  CS2R R4, SRZ ;  /* 0x0000000000047805 */ /* 0x000fe2000001ff00 */
[----:B------:R-:W-:-:S04]  /*0110*/  IMAD.WIDE R8, R0, R15, c[0x0][0x168] ;  /* 0x00005a0000087625 */ /* 0x000fc800078e020f */
[CC--:B------:R-:W-:Y:S01]  /*0120*/  IMAD.WIDE R12, R0.reuse, R15.reuse, c[0x0][0x178] ;  /* 0x00005e00000c7625 */ /* 0x0c0fe200078e020f */
[----:B------:R4:W5:Y:S03]  /*0130*/  @!P0 LDG.E R2, [R8.64] ;  /* 0x0000000408028981 */ /* 0x000966000c1e1900 */
[----:B0-----:R-:W-:Y:S01]  /*0140*/  IMAD.WIDE R10, R0, R15, c[0x0][0x170] ;  /* 0x00005c00000a7625 */ /* 0x001fe200078e020f */
[----:B------:R-:W5:Y:S04]  /*0150*/  @!P0 LDG.E R4, [R12.64] ;  /* 0x000000040c048981 */ /* 0x000f68000c1e1900 */
[----:B------:R0:W5:Y:S01]  /*0160*/  @!P0 LDG.E R5, [R10.64] ;  /* 0x000000040a058981 */ /* 0x000162000c1e1900 */
[----:B-1----:R-:W1:Y:S01]  /*0170*/  I2F R7, c[0x0][0x190] ;  /* 0x0000640000077b06 */ /* 0x002e620000201400 */
[----:B----4-:R-:W-:Y:S01]  /*0180*/  HFMA2.MMA R9, -RZ, RZ, 1.5966796875, 63.75 ;  /* 0x3e6353f8ff097435 */ /* 0x010fe200000001ff */
[----:B-1----:R-:W-:-:S02]  /*0190*/  FSETP.GT.AND P1, PT, |R7|, 8.50705917302346158658e+37, PT ;  /* 0x7e8000000700780b */ /* 0x002fc40003f24200 */
[----:B------:R-:W-:-:S11]  /*01a0*/  FSETP.GEU.AND P2, PT, |R7|, 1.175494350822287508e-38, PT ;  /* 0x008000000700780b */ /* 0x000fd60003f4e200 */
[----:B------:R-:W-:-:S04]  /*01b0*/  @P1 FMUL R7, R7, 0.25 ;  /* 0x3e80000007071820 */ /* 0x000fc80000400000 */
[----:B------:R-:W-:-:S06]  /*01c0*/  @!P2 FMUL R7, R7, 16777216 ;  /* 0x4b8000000707a820 */ /* 0x000fcc0000400000 */
[----:B------:R-:W1:Y:S01]  /*01d0*/  MUFU.RCP R7, R7 ;  /* 0x0000000700077308 */ /* 0x000e620000001000 */
[----:B--2---:R-:W-:-:S05]  /*01e0*/  HADD2.F32 R14, -RZ, R14.H0_H0 ;  /* 0x2000000eff0e7230 */ /* 0x004fca0000004100 */
[----:B------:R-:W-:-:S04]  /*01f0*/  FADD R14, RZ, -R14 ;  /* 0x8000000eff0e7221 */ /* 0x000fc80000000000 */
[----:B------:R-:W-:Y:S02]  /*0200*/  FMUL R14, R14, 1.4426950216293334961 ;  /* 0x3fb8aa3b0e0e7820 */ /* 0x000fe40000400000 */
[----:B---3--:R-:W-:-:S03]  /*0210*/  @P1 FMUL R6, R6, 0.25 ;  /* 0x3e80000006061820 */ /* 0x008fc60000400000 */
[----:B------:R-:W-:Y:S01]  /*0220*/  FSETP.GEU.AND P3, PT, R14, -126, PT ;  /* 0xc2fc00000e00780b */ /* 0x000fe20003f6e000 */
[----:B------:R-:W-:Y:S02]  /*0230*/  @!P2 FMUL R6, R6, 16777216 ;  /* 0x4b8000000606a820 */ /* 0x000fe40000400000 */
[----:B-----5:R-:W-:Y:S02]  /*0240*/  FFMA R9, R2, -R9, 1 ;  /* 0x3f80000002097423 */ /* 0x020fe40000000809 */
[----:B-1----:R-:W-:Y:S02]  /*0250*/  FMUL R6, R7, R6 ;  /* 0x0000000607067220 */ /* 0x002fe40000400000 */
[----:B0-----:R-:W-:Y:S02]  /*0260*/  FMUL R11, R4, R4 ;  /* 0x00000004040b7220 */ /* 0x001fe40000400000 */
[----:B------:R-:W-:Y:S01]  /*0270*/  FMUL R6, R6, R9 ;  /* 0x0000000906067220 */ /* 0x000fe20000400000 */
[----:B------:R-:W-:-:S03]  /*0280*/  MOV R9, 0x3f800000 ;  /* 0x3f80000000097802 */ /* 0x000fc60000000f00 */
[----:B------:R-:W-:Y:S02]  /*0290*/  @!P3 FMUL R14, R14, 0.5 ;  /* 0x3f0000000e0eb820 */ /* 0x000fe40000400000 */
[----:B------:R-:W-:Y:S02]  /*02a0*/  FMUL R5, R6, R5 ;  /* 0x0000000506057220 */ /* 0x000fe40000400000 */
[----:B------:R-:W0:Y:S02]  /*02b0*/  MUFU.EX2 R8, R14 ;  /* 0x0000000e00087308 */ /* 0x000e240000000800 */
[----:B0-----:R-:W-:-:S04]  /*02c0*/  @!P3 FMUL R8, R8, R8 ;  /* 0x000000080808b220 */ /* 0x001fc80000400000 */
[----:B------:R-:W-:Y:S02]  /*02d0*/  FADD R10, R8, 1 ;  /* 0x3f800000080a7421 */ /* 0x000fe40000000000 */
[C---:B------:R-:W-:Y:S02]  /*02e0*/  FMUL R8, R11.reuse, -3 ;  /* 0xc04000000b087820 */ /* 0x040fe40000400000 */
[----:B------:R-:W-:Y:S01]  /*02f0*/  FMUL R11, R11, R4 ;  /* 0x000000040b0b7220 */ /* 0x000fe20000400000 */
[----:B------:R-:W-:Y:S01]  /*0300*/  FSETP.GT.AND P3, PT, R10, 8.50705917302346158658e+37, PT ;  /* 0x7e8000000a00780b */ /* 0x000fe20003f64000 */
[----:B------:R-:W-:Y:S02]  /*0310*/  FFMA R5, R5, R8, RZ ;  /* 0x0000000805057223 */ /* 0x000fe400000000ff */
[----:B------:R-:W-:Y:S01]  /*0320*/  FADD R8, -R2, 1 ;  /* 0x3f80000002087421 */ /* 0x000fe20000000100 */
[----:B------:R-:W-:Y:S01]  /*0330*/  FSEL R7, R9, 0.25, !P3 ;  /* 0x3e80000009077808 */ /* 0x000fe20005800000 */
[----:B------:R-:W-:-:S02]  /*0340*/  FMUL R11, R6, R11 ;  /* 0x0000000b060b7220 */ /* 0x000fc40000400000 */
[----:B------:R-:W-:-:S04]  /*0350*/  FFMA R8, R5, -R8, RZ ;  /* 0x8000000805087223 */ /* 0x000fc800000000ff */
[----:B------:R-:W-:Y:S02]  /*0360*/  FFMA R8, R5, R2, R8 ;  /* 0x0000000205087223 */ /* 0x000fe40000000008 */
[----:B------:R-:W-:-:S06]  /*0370*/  @P3 FMUL R10, R10, 0.25 ;  /* 0x3e8000000a0a3820 */ /* 0x000fcc0000400000 */
[----:B------:R-:W0:Y:S02]  /*0380*/  MUFU.RCP R10, R10 ;  /* 0x0000000a000a7308 */ /* 0x000e240000001000 */
[----:B0-----:R-:W-:-:S04]  /*0390*/  FMUL R7, R10, R7 ;  /* 0x000000070a077220 */ /* 0x001fc80000400000 */
[C---:B------:R-:W-:Y:S02]  /*03a0*/  FADD R10, -R7.reuse, 1 ;  /* 0x3f800000070a7421 */ /* 0x040fe40000000100 */
[C---:B------:R-:W-:Y:S02]  /*03b0*/  FADD R2, R7.reuse, -R2 ;  /* 0x8000000207027221 */ /* 0x040fe40000000000 */
[----:B------:R-:W-:-:S04]  /*03c0*/  FMUL R5, R7, R10 ;  /* 0x0000000a07057220 */ /* 0x000fc80000400000 */
[----:B------:R-:W-:-:S04]  /*03d0*/  FMUL R5, R8, R5 ;  /* 0x0000000508057220 */ /* 0x000fc80000400000 */
[----:B------:R-:W-:Y:S01]  /*03e0*/  FFMA R2, R2, R11, R5 ;  /* 0x0000000b02027223 */ /* 0x000fe20000000005 */
[----:B------:R-:W-:Y:S06]  /*03f0*/  @P0 EXIT ;  /* 0x000000000000094d */ /* 0x000fec0003800000 */
[----:B------:R-:W-:Y:S01]  /*0400*/  F2FP.PACK_AB R4, RZ, R2 ;  /* 0x00000002ff04723e */ /* 0x000fe200000000ff */
[----:B------:R-:W-:-:S05]  /*0410*/  IMAD.WIDE R2, R0, R3, c[0x0][0x188] ;  /* 0x0000620000027625 */ /* 0x000fca00078e0203 */
[----:B------:R-:W-:Y:S01]  /*0420*/  STG.E.U16 [R2.64], R4 ;  /* 0x0000000402007986 */ /* 0x000fe2000c101504 */
[----:B------:R-:W-:Y:S05]  /*0430*/  EXIT ;  /* 0x000000000000794d */ /* 0x000fea0003800000 */
.L_x_0:
[----:B------:R-:W-:-:S00]  /*0440*/  BRA `(.L_x_0) ;  /* 0xfffffff000007947 */ /* 0x000fc0000383ffff */
[----:B------:R-:W-:-:S00]  /*0450*/  NOP ;  /* 0x0000000000007918 */ /* 0x000fc00000000000 */
        /* <DEDUP_REMOVED lines=10> */
.L_x_1:
